//
// Generated by NVIDIA NVVM Compiler
//
// Compiler Build ID: CL-36424714
// Cuda compilation tools, release 13.0, V13.0.88
// Based on NVVM 20.0.0
//

.version 9.0
.target sm_100
.address_size 64

	// .globl	_Z10cuda_sgemmILj32ELj32ELj32ELj4EEvPfS0_S0_iii
// _ZZ10cuda_sgemmILj32ELj32ELj32ELj4EEvPfS0_S0_iiiE8a_shared has been demoted
// _ZZ10cuda_sgemmILj32ELj32ELj32ELj4EEvPfS0_S0_iiiE8b_shared has been demoted

.visible .entry _Z10cuda_sgemmILj32ELj32ELj32ELj4EEvPfS0_S0_iii(
	.param .u64 .ptr .align 1 _Z10cuda_sgemmILj32ELj32ELj32ELj4EEvPfS0_S0_iii_param_0,
	.param .u64 .ptr .align 1 _Z10cuda_sgemmILj32ELj32ELj32ELj4EEvPfS0_S0_iii_param_1,
	.param .u64 .ptr .align 1 _Z10cuda_sgemmILj32ELj32ELj32ELj4EEvPfS0_S0_iii_param_2,
	.param .u32 _Z10cuda_sgemmILj32ELj32ELj32ELj4EEvPfS0_S0_iii_param_3,
	.param .u32 _Z10cuda_sgemmILj32ELj32ELj32ELj4EEvPfS0_S0_iii_param_4,
	.param .u32 _Z10cuda_sgemmILj32ELj32ELj32ELj4EEvPfS0_S0_iii_param_5
)
{
	.reg .pred 	%p<3>;
	.reg .b32 	%r<41>;
	.reg .b32 	%f<315>;
	.reg .b64 	%rd<38>;
	// demoted variable
	.shared .align 4 .b8 _ZZ10cuda_sgemmILj32ELj32ELj32ELj4EEvPfS0_S0_iiiE8a_shared[4096];
	// demoted variable
	.shared .align 4 .b8 _ZZ10cuda_sgemmILj32ELj32ELj32ELj4EEvPfS0_S0_iiiE8b_shared[4096];
	ld.param.u32 	%r13, [_Z10cuda_sgemmILj32ELj32ELj32ELj4EEvPfS0_S0_iii_param_4];
	ld.param.u32 	%r14, [_Z10cuda_sgemmILj32ELj32ELj32ELj4EEvPfS0_S0_iii_param_5];
	mov.u32 	%r1, %tid.x;
	mov.u32 	%r2, %tid.y;
	mov.u32 	%r15, %ctaid.y;
	shl.b32 	%r3, %r15, 5;
	mov.u32 	%r16, %ctaid.x;
	shl.b32 	%r17, %r16, 5;
	cvt.u64.u32 	%rd1, %r17;
	setp.lt.s32 	%p1, %r14, 1;
	mov.f32 	%f311, 0f00000000;
	mov.f32 	%f312, %f311;
	mov.f32 	%f313, %f311;
	mov.f32 	%f314, %f311;
	@%p1 bra 	$L__BB0_3;
	shl.b32 	%r19, %r2, 7;
	mov.u32 	%r20, _ZZ10cuda_sgemmILj32ELj32ELj32ELj4EEvPfS0_S0_iiiE8a_shared;
	add.s32 	%r4, %r20, %r19;
	shl.b32 	%r21, %r1, 2;
	mad.lo.s32 	%r39, %r2, %r13, %r21;
	mad.lo.s32 	%r38, %r14, %r2, %r21;
	mov.b32 	%r40, 0;
	mov.f32 	%f311, 0f00000000;
$L__BB0_2:
	ld.param.u64 	%rd36, [_Z10cuda_sgemmILj32ELj32ELj32ELj4EEvPfS0_S0_iii_param_1];
	ld.param.u64 	%rd35, [_Z10cuda_sgemmILj32ELj32ELj32ELj4EEvPfS0_S0_iii_param_0];
	cvt.u64.u32 	%rd5, %r38;
	mul.lo.s32 	%r22, %r3, %r14;
	cvt.u64.u32 	%rd6, %r22;
	add.s64 	%rd7, %rd5, %rd6;
	cvta.to.global.u64 	%rd8, %rd35;
	shl.b64 	%rd9, %rd7, 2;
	add.s64 	%rd10, %rd8, %rd9;
	ld.global.v4.f32 	{%f15, %f16, %f17, %f18}, [%rd10];
	mov.u32 	%r23, %tid.x;
	shl.b32 	%r24, %r23, 4;
	add.s32 	%r25, %r4, %r24;
	st.shared.v4.f32 	[%r25], {%f15, %f16, %f17, %f18};
	cvt.u64.u32 	%rd11, %r39;
	add.s64 	%rd12, %rd11, %rd1;
	cvta.to.global.u64 	%rd13, %rd36;
	shl.b64 	%rd14, %rd12, 2;
	add.s64 	%rd15, %rd13, %rd14;
	ld.global.v4.f32 	{%f19, %f20, %f21, %f22}, [%rd15];
	shl.b32 	%r26, %r2, 7;
	mov.u32 	%r27, _ZZ10cuda_sgemmILj32ELj32ELj32ELj4EEvPfS0_S0_iiiE8b_shared;
	add.s32 	%r28, %r27, %r24;
	add.s32 	%r29, %r28, %r26;
	st.shared.v4.f32 	[%r29], {%f19, %f20, %f21, %f22};
	bar.sync 	0;
	ld.shared.f32 	%f23, [%r4];
	ld.shared.f32 	%f24, [%r28];
	fma.rn.f32 	%f25, %f23, %f24, %f314;
	ld.shared.f32 	%f26, [%r4+4];
	ld.shared.f32 	%f27, [%r28+128];
	fma.rn.f32 	%f28, %f26, %f27, %f25;
	ld.shared.f32 	%f29, [%r4+8];
	ld.shared.f32 	%f30, [%r28+256];
	fma.rn.f32 	%f31, %f29, %f30, %f28;
	ld.shared.f32 	%f32, [%r4+12];
	ld.shared.f32 	%f33, [%r28+384];
	fma.rn.f32 	%f34, %f32, %f33, %f31;
	ld.shared.f32 	%f35, [%r4+16];
	ld.shared.f32 	%f36, [%r28+512];
	fma.rn.f32 	%f37, %f35, %f36, %f34;
	ld.shared.f32 	%f38, [%r4+20];
	ld.shared.f32 	%f39, [%r28+640];
	fma.rn.f32 	%f40, %f38, %f39, %f37;
	ld.shared.f32 	%f41, [%r4+24];
	ld.shared.f32 	%f42, [%r28+768];
	fma.rn.f32 	%f43, %f41, %f42, %f40;
	ld.shared.f32 	%f44, [%r4+28];
	ld.shared.f32 	%f45, [%r28+896];
	fma.rn.f32 	%f46, %f44, %f45, %f43;
	ld.shared.f32 	%f47, [%r4+32];
	ld.shared.f32 	%f48, [%r28+1024];
	fma.rn.f32 	%f49, %f47, %f48, %f46;
	ld.shared.f32 	%f50, [%r4+36];
	ld.shared.f32 	%f51, [%r28+1152];
	fma.rn.f32 	%f52, %f50, %f51, %f49;
	ld.shared.f32 	%f53, [%r4+40];
	ld.shared.f32 	%f54, [%r28+1280];
	fma.rn.f32 	%f55, %f53, %f54, %f52;
	ld.shared.f32 	%f56, [%r4+44];
	ld.shared.f32 	%f57, [%r28+1408];
	fma.rn.f32 	%f58, %f56, %f57, %f55;
	ld.shared.f32 	%f59, [%r4+48];
	ld.shared.f32 	%f60, [%r28+1536];
	fma.rn.f32 	%f61, %f59, %f60, %f58;
	ld.shared.f32 	%f62, [%r4+52];
	ld.shared.f32 	%f63, [%r28+1664];
	fma.rn.f32 	%f64, %f62, %f63, %f61;
	ld.shared.f32 	%f65, [%r4+56];
	ld.shared.f32 	%f66, [%r28+1792];
	fma.rn.f32 	%f67, %f65, %f66, %f64;
	ld.shared.f32 	%f68, [%r4+60];
	ld.shared.f32 	%f69, [%r28+1920];
	fma.rn.f32 	%f70, %f68, %f69, %f67;
	ld.shared.f32 	%f71, [%r4+64];
	ld.shared.f32 	%f72, [%r28+2048];
	fma.rn.f32 	%f73, %f71, %f72, %f70;
	ld.shared.f32 	%f74, [%r4+68];
	ld.shared.f32 	%f75, [%r28+2176];
	fma.rn.f32 	%f76, %f74, %f75, %f73;
	ld.shared.f32 	%f77, [%r4+72];
	ld.shared.f32 	%f78, [%r28+2304];
	fma.rn.f32 	%f79, %f77, %f78, %f76;
	ld.shared.f32 	%f80, [%r4+76];
	ld.shared.f32 	%f81, [%r28+2432];
	fma.rn.f32 	%f82, %f80, %f81, %f79;
	ld.shared.f32 	%f83, [%r4+80];
	ld.shared.f32 	%f84, [%r28+2560];
	fma.rn.f32 	%f85, %f83, %f84, %f82;
	ld.shared.f32 	%f86, [%r4+84];
	ld.shared.f32 	%f87, [%r28+2688];
	fma.rn.f32 	%f88, %f86, %f87, %f85;
	ld.shared.f32 	%f89, [%r4+88];
	ld.shared.f32 	%f90, [%r28+2816];
	fma.rn.f32 	%f91, %f89, %f90, %f88;
	ld.shared.f32 	%f92, [%r4+92];
	ld.shared.f32 	%f93, [%r28+2944];
	fma.rn.f32 	%f94, %f92, %f93, %f91;
	ld.shared.f32 	%f95, [%r4+96];
	ld.shared.f32 	%f96, [%r28+3072];
	fma.rn.f32 	%f97, %f95, %f96, %f94;
	ld.shared.f32 	%f98, [%r4+100];
	ld.shared.f32 	%f99, [%r28+3200];
	fma.rn.f32 	%f100, %f98, %f99, %f97;
	ld.shared.f32 	%f101, [%r4+104];
	ld.shared.f32 	%f102, [%r28+3328];
	fma.rn.f32 	%f103, %f101, %f102, %f100;
	ld.shared.f32 	%f104, [%r4+108];
	ld.shared.f32 	%f105, [%r28+3456];
	fma.rn.f32 	%f106, %f104, %f105, %f103;
	ld.shared.f32 	%f107, [%r4+112];
	ld.shared.f32 	%f108, [%r28+3584];
	fma.rn.f32 	%f109, %f107, %f108, %f106;
	ld.shared.f32 	%f110, [%r4+116];
	ld.shared.f32 	%f111, [%r28+3712];
	fma.rn.f32 	%f112, %f110, %f111, %f109;
	ld.shared.f32 	%f113, [%r4+120];
	ld.shared.f32 	%f114, [%r28+3840];
	fma.rn.f32 	%f115, %f113, %f114, %f112;
	ld.shared.f32 	%f116, [%r4+124];
	ld.shared.f32 	%f117, [%r28+3968];
	fma.rn.f32 	%f314, %f116, %f117, %f115;
	ld.shared.f32 	%f118, [%r28+4];
	fma.rn.f32 	%f119, %f23, %f118, %f313;
	ld.shared.f32 	%f120, [%r28+132];
	fma.rn.f32 	%f121, %f26, %f120, %f119;
	ld.shared.f32 	%f122, [%r28+260];
	fma.rn.f32 	%f123, %f29, %f122, %f121;
	ld.shared.f32 	%f124, [%r28+388];
	fma.rn.f32 	%f125, %f32, %f124, %f123;
	ld.shared.f32 	%f126, [%r28+516];
	fma.rn.f32 	%f127, %f35, %f126, %f125;
	ld.shared.f32 	%f128, [%r28+644];
	fma.rn.f32 	%f129, %f38, %f128, %f127;
	ld.shared.f32 	%f130, [%r28+772];
	fma.rn.f32 	%f131, %f41, %f130, %f129;
	ld.shared.f32 	%f132, [%r28+900];
	fma.rn.f32 	%f133, %f44, %f132, %f131;
	ld.shared.f32 	%f134, [%r28+1028];
	fma.rn.f32 	%f135, %f47, %f134, %f133;
	ld.shared.f32 	%f136, [%r28+1156];
	fma.rn.f32 	%f137, %f50, %f136, %f135;
	ld.shared.f32 	%f138, [%r28+1284];
	fma.rn.f32 	%f139, %f53, %f138, %f137;
	ld.shared.f32 	%f140, [%r28+1412];
	fma.rn.f32 	%f141, %f56, %f140, %f139;
	ld.shared.f32 	%f142, [%r28+1540];
	fma.rn.f32 	%f143, %f59, %f142, %f141;
	ld.shared.f32 	%f144, [%r28+1668];
	fma.rn.f32 	%f145, %f62, %f144, %f143;
	ld.shared.f32 	%f146, [%r28+1796];
	fma.rn.f32 	%f147, %f65, %f146, %f145;
	ld.shared.f32 	%f148, [%r28+1924];
	fma.rn.f32 	%f149, %f68, %f148, %f147;
	ld.shared.f32 	%f150, [%r28+2052];
	fma.rn.f32 	%f151, %f71, %f150, %f149;
	ld.shared.f32 	%f152, [%r28+2180];
	fma.rn.f32 	%f153, %f74, %f152, %f151;
	ld.shared.f32 	%f154, [%r28+2308];
	fma.rn.f32 	%f155, %f77, %f154, %f153;
	ld.shared.f32 	%f156, [%r28+2436];
	fma.rn.f32 	%f157, %f80, %f156, %f155;
	ld.shared.f32 	%f158, [%r28+2564];
	fma.rn.f32 	%f159, %f83, %f158, %f157;
	ld.shared.f32 	%f160, [%r28+2692];
	fma.rn.f32 	%f161, %f86, %f160, %f159;
	ld.shared.f32 	%f162, [%r28+2820];
	fma.rn.f32 	%f163, %f89, %f162, %f161;
	ld.shared.f32 	%f164, [%r28+2948];
	fma.rn.f32 	%f165, %f92, %f164, %f163;
	ld.shared.f32 	%f166, [%r28+3076];
	fma.rn.f32 	%f167, %f95, %f166, %f165;
	ld.shared.f32 	%f168, [%r28+3204];
	fma.rn.f32 	%f169, %f98, %f168, %f167;
	ld.shared.f32 	%f170, [%r28+3332];
	fma.rn.f32 	%f171, %f101, %f170, %f169;
	ld.shared.f32 	%f172, [%r28+3460];
	fma.rn.f32 	%f173, %f104, %f172, %f171;
	ld.shared.f32 	%f174, [%r28+3588];
	fma.rn.f32 	%f175, %f107, %f174, %f173;
	ld.shared.f32 	%f176, [%r28+3716];
	fma.rn.f32 	%f177, %f110, %f176, %f175;
	ld.shared.f32 	%f178, [%r28+3844];
	fma.rn.f32 	%f179, %f113, %f178, %f177;
	ld.shared.f32 	%f180, [%r28+3972];
	fma.rn.f32 	%f313, %f116, %f180, %f179;
	ld.shared.f32 	%f181, [%r28+8];
	fma.rn.f32 	%f182, %f23, %f181, %f312;
	ld.shared.f32 	%f183, [%r28+136];
	fma.rn.f32 	%f184, %f26, %f183, %f182;
	ld.shared.f32 	%f185, [%r28+264];
	fma.rn.f32 	%f186, %f29, %f185, %f184;
	ld.shared.f32 	%f187, [%r28+392];
	fma.rn.f32 	%f188, %f32, %f187, %f186;
	ld.shared.f32 	%f189, [%r28+520];
	fma.rn.f32 	%f190, %f35, %f189, %f188;
	ld.shared.f32 	%f191, [%r28+648];
	fma.rn.f32 	%f192, %f38, %f191, %f190;
	ld.shared.f32 	%f193, [%r28+776];
	fma.rn.f32 	%f194, %f41, %f193, %f192;
	ld.shared.f32 	%f195, [%r28+904];
	fma.rn.f32 	%f196, %f44, %f195, %f194;
	ld.shared.f32 	%f197, [%r28+1032];
	fma.rn.f32 	%f198, %f47, %f197, %f196;
	ld.shared.f32 	%f199, [%r28+1160];
	fma.rn.f32 	%f200, %f50, %f199, %f198;
	ld.shared.f32 	%f201, [%r28+1288];
	fma.rn.f32 	%f202, %f53, %f201, %f200;
	ld.shared.f32 	%f203, [%r28+1416];
	fma.rn.f32 	%f204, %f56, %f203, %f202;
	ld.shared.f32 	%f205, [%r28+1544];
	fma.rn.f32 	%f206, %f59, %f205, %f204;
	ld.shared.f32 	%f207, [%r28+1672];
	fma.rn.f32 	%f208, %f62, %f207, %f206;
	ld.shared.f32 	%f209, [%r28+1800];
	fma.rn.f32 	%f210, %f65, %f209, %f208;
	ld.shared.f32 	%f211, [%r28+1928];
	fma.rn.f32 	%f212, %f68, %f211, %f210;
	ld.shared.f32 	%f213, [%r28+2056];
	fma.rn.f32 	%f214, %f71, %f213, %f212;
	ld.shared.f32 	%f215, [%r28+2184];
	fma.rn.f32 	%f216, %f74, %f215, %f214;
	ld.shared.f32 	%f217, [%r28+2312];
	fma.rn.f32 	%f218, %f77, %f217, %f216;
	ld.shared.f32 	%f219, [%r28+2440];
	fma.rn.f32 	%f220, %f80, %f219, %f218;
	ld.shared.f32 	%f221, [%r28+2568];
	fma.rn.f32 	%f222, %f83, %f221, %f220;
	ld.shared.f32 	%f223, [%r28+2696];
	fma.rn.f32 	%f224, %f86, %f223, %f222;
	ld.shared.f32 	%f225, [%r28+2824];
	fma.rn.f32 	%f226, %f89, %f225, %f224;
	ld.shared.f32 	%f227, [%r28+2952];
	fma.rn.f32 	%f228, %f92, %f227, %f226;
	ld.shared.f32 	%f229, [%r28+3080];
	fma.rn.f32 	%f230, %f95, %f229, %f228;
	ld.shared.f32 	%f231, [%r28+3208];
	fma.rn.f32 	%f232, %f98, %f231, %f230;
	ld.shared.f32 	%f233, [%r28+3336];
	fma.rn.f32 	%f234, %f101, %f233, %f232;
	ld.shared.f32 	%f235, [%r28+3464];
	fma.rn.f32 	%f236, %f104, %f235, %f234;
	ld.shared.f32 	%f237, [%r28+3592];
	fma.rn.f32 	%f238, %f107, %f237, %f236;
	ld.shared.f32 	%f239, [%r28+3720];
	fma.rn.f32 	%f240, %f110, %f239, %f238;
	ld.shared.f32 	%f241, [%r28+3848];
	fma.rn.f32 	%f242, %f113, %f241, %f240;
	ld.shared.f32 	%f243, [%r28+3976];
	fma.rn.f32 	%f312, %f116, %f243, %f242;
	ld.shared.f32 	%f244, [%r28+12];
	fma.rn.f32 	%f245, %f23, %f244, %f311;
	ld.shared.f32 	%f246, [%r28+140];
	fma.rn.f32 	%f247, %f26, %f246, %f245;
	ld.shared.f32 	%f248, [%r28+268];
	fma.rn.f32 	%f249, %f29, %f248, %f247;
	ld.shared.f32 	%f250, [%r28+396];
	fma.rn.f32 	%f251, %f32, %f250, %f249;
	ld.shared.f32 	%f252, [%r28+524];
	fma.rn.f32 	%f253, %f35, %f252, %f251;
	ld.shared.f32 	%f254, [%r28+652];
	fma.rn.f32 	%f255, %f38, %f254, %f253;
	ld.shared.f32 	%f256, [%r28+780];
	fma.rn.f32 	%f257, %f41, %f256, %f255;
	ld.shared.f32 	%f258, [%r28+908];
	fma.rn.f32 	%f259, %f44, %f258, %f257;
	ld.shared.f32 	%f260, [%r28+1036];
	fma.rn.f32 	%f261, %f47, %f260, %f259;
	ld.shared.f32 	%f262, [%r28+1164];
	fma.rn.f32 	%f263, %f50, %f262, %f261;
	ld.shared.f32 	%f264, [%r28+1292];
	fma.rn.f32 	%f265, %f53, %f264, %f263;
	ld.shared.f32 	%f266, [%r28+1420];
	fma.rn.f32 	%f267, %f56, %f266, %f265;
	ld.shared.f32 	%f268, [%r28+1548];
	fma.rn.f32 	%f269, %f59, %f268, %f267;
	ld.shared.f32 	%f270, [%r28+1676];
	fma.rn.f32 	%f271, %f62, %f270, %f269;
	ld.shared.f32 	%f272, [%r28+1804];
	fma.rn.f32 	%f273, %f65, %f272, %f271;
	ld.shared.f32 	%f274, [%r28+1932];
	fma.rn.f32 	%f275, %f68, %f274, %f273;
	ld.shared.f32 	%f276, [%r28+2060];
	fma.rn.f32 	%f277, %f71, %f276, %f275;
	ld.shared.f32 	%f278, [%r28+2188];
	fma.rn.f32 	%f279, %f74, %f278, %f277;
	ld.shared.f32 	%f280, [%r28+2316];
	fma.rn.f32 	%f281, %f77, %f280, %f279;
	ld.shared.f32 	%f282, [%r28+2444];
	fma.rn.f32 	%f283, %f80, %f282, %f281;
	ld.shared.f32 	%f284, [%r28+2572];
	fma.rn.f32 	%f285, %f83, %f284, %f283;
	ld.shared.f32 	%f286, [%r28+2700];
	fma.rn.f32 	%f287, %f86, %f286, %f285;
	ld.shared.f32 	%f288, [%r28+2828];
	fma.rn.f32 	%f289, %f89, %f288, %f287;
	ld.shared.f32 	%f290, [%r28+2956];
	fma.rn.f32 	%f291, %f92, %f290, %f289;
	ld.shared.f32 	%f292, [%r28+3084];
	fma.rn.f32 	%f293, %f95, %f292, %f291;
	ld.shared.f32 	%f294, [%r28+3212];
	fma.rn.f32 	%f295, %f98, %f294, %f293;
	ld.shared.f32 	%f296, [%r28+3340];
	fma.rn.f32 	%f297, %f101, %f296, %f295;
	ld.shared.f32 	%f298, [%r28+3468];
	fma.rn.f32 	%f299, %f104, %f298, %f297;
	ld.shared.f32 	%f300, [%r28+3596];
	fma.rn.f32 	%f301, %f107, %f300, %f299;
	ld.shared.f32 	%f302, [%r28+3724];
	fma.rn.f32 	%f303, %f110, %f302, %f301;
	ld.shared.f32 	%f304, [%r28+3852];
	fma.rn.f32 	%f305, %f113, %f304, %f303;
	ld.shared.f32 	%f306, [%r28+3980];
	fma.rn.f32 	%f311, %f116, %f306, %f305;
	bar.sync 	0;
	add.s32 	%r40, %r40, 32;
	shl.b32 	%r30, %r13, 5;
	add.s32 	%r39, %r39, %r30;
	add.s32 	%r38, %r38, 32;
	setp.lt.s32 	%p2, %r40, %r14;
	@%p2 bra 	$L__BB0_2;
$L__BB0_3:
	ld.param.u64 	%rd37, [_Z10cuda_sgemmILj32ELj32ELj32ELj4EEvPfS0_S0_iii_param_2];
	mul.lo.s32 	%r31, %r3, %r13;
	cvt.u64.u32 	%rd16, %r31;
	add.s64 	%rd17, %rd16, %rd1;
	mov.u32 	%r32, %tid.x;
	shl.b32 	%r33, %r32, 2;
	mad.lo.s32 	%r34, %r13, %r2, %r33;
	cvta.to.global.u64 	%rd18, %rd37;
	cvt.u64.u32 	%rd19, %r34;
	add.s64 	%rd20, %rd17, %rd19;
	shl.b64 	%rd21, %rd20, 2;
	add.s64 	%rd22, %rd18, %rd21;
	st.global.f32 	[%rd22], %f314;
	add.s32 	%r35, %r34, 1;
	cvt.u64.u32 	%rd23, %r35;
	add.s64 	%rd24, %rd17, %rd23;
	shl.b64 	%rd25, %rd24, 2;
	add.s64 	%rd26, %rd18, %rd25;
	st.global.f32 	[%rd26], %f313;
	add.s32 	%r36, %r34, 2;
	cvt.u64.u32 	%rd27, %r36;
	add.s64 	%rd28, %rd17, %rd27;
	shl.b64 	%rd29, %rd28, 2;
	add.s64 	%rd30, %rd18, %rd29;
	st.global.f32 	[%rd30], %f312;
	add.s32 	%r37, %r34, 3;
	cvt.u64.u32 	%rd31, %r37;
	add.s64 	%rd32, %rd17, %rd31;
	shl.b64 	%rd33, %rd32, 2;
	add.s64 	%rd34, %rd18, %rd33;
	st.global.f32 	[%rd34], %f311;
	ret;

}


// ===== COMPILED SASS (sm_100) =====

	.target	sm_100

	.elftype	@"ET_EXEC"


//--------------------- .note.nv.tkinfo           --------------------------
	.section	.note.nv.tkinfo,"",@"SHT_NOTE"
	.sectionflags	@"SHF_NOTE_NV_TKINFO"
	.tkinfo
        /*0018*/ 	.word	0x00000002
        /*0030*/ 	.string	""
        /*0030*/ 	.string	"ptxas"
        /*0030*/ 	.string	"Cuda compilation tools, release 13.0, V13.0.88"
        /*0030*/ 	.string	"Build cuda_13.0.r13.0/compiler.36424714_0"
        /*0030*/ 	.string	"-arch sm_100 -m 64 "



//--------------------- .note.nv.cuinfo           --------------------------
	.section	.note.nv.cuinfo,"",@"SHT_NOTE"
	.sectionflags	@"SHF_NOTE_NV_CUINFO"
        /*0018*/ 	.short	0x0002
        /*001a*/ 	.short	0x0064
        /*001c*/ 	.short	0x0082
	.zero		2


//--------------------- .nv.info                  --------------------------
	.section	.nv.info,"",@"SHT_CUDA_INFO"
	.align	4


	//----- nvinfo : EIATTR_REGCOUNT
	.align		4
        /*0000*/ 	.byte	0x04, 0x2f
        /*0002*/ 	.short	(.L_1 - .L_0)
	.align		4
.L_0:
        /*0004*/ 	.word	index@(_Z10cuda_sgemmILj32ELj32ELj32ELj4EEvPfS0_S0_iii)
        /*0008*/ 	.word	0x00000020


	//----- nvinfo : EIATTR_FRAME_SIZE
	.align		4
.L_1:
        /*000c*/ 	.byte	0x04, 0x11
        /*000e*/ 	.short	(.L_3 - .L_2)
	.align		4
.L_2:
        /*0010*/ 	.word	index@(_Z10cuda_sgemmILj32ELj32ELj32ELj4EEvPfS0_S0_iii)
        /*0014*/ 	.word	0x00000000


	//----- nvinfo : EIATTR_MIN_STACK_SIZE
	.align		4
.L_3:
        /*0018*/ 	.byte	0x04, 0x12
        /*001a*/ 	.short	(.L_5 - .L_4)
	.align		4
.L_4:
        /*001c*/ 	.word	index@(_Z10cuda_sgemmILj32ELj32ELj32ELj4EEvPfS0_S0_iii)
        /*0020*/ 	.word	0x00000000
.L_5:


//--------------------- .nv.compat                --------------------------
	.section	.nv.compat,"",@"SHT_CUDA_COMPAT_INFO"
	.align	4
        /*0000*/ 	.byte	0x02, 0x09, 0x00, 0x00, 0x02, 0x02, 0x01, 0x00, 0x02, 0x05, 0x05, 0x00, 0x03, 0x07, 0x01, 0x01
        /*0010*/ 	.byte	0x02, 0x03, 0x00, 0x00, 0x02, 0x06, 0x01, 0x00, 0x04, 0x0b, 0x08, 0x00, 0x09, 0x00, 0x00, 0x00
        /*0020*/ 	.byte	0x00, 0x00, 0x00, 0x00


//--------------------- .nv.info._Z10cuda_sgemmILj32ELj32ELj32ELj4EEvPfS0_S0_iii --------------------------
	.section	.nv.info._Z10cuda_sgemmILj32ELj32ELj32ELj4EEvPfS0_S0_iii,"",@"SHT_CUDA_INFO"
	.sectionflags	@""
	.align	4


	//----- nvinfo : EIATTR_CUDA_API_VERSION
	.align		4
        /*0000*/ 	.byte	0x04, 0x37
        /*0002*/ 	.short	(.L_7 - .L_6)
.L_6:
        /*0004*/ 	.word	0x00000082


	//----- nvinfo : EIATTR_KPARAM_INFO
	.align		4
.L_7:
        /*0008*/ 	.byte	0x04, 0x17
        /*000a*/ 	.short	(.L_9 - .L_8)
.L_8:
        /*000c*/ 	.word	0x00000000
        /*0010*/ 	.short	0x0005
        /*0012*/ 	.short	0x0020
        /*0014*/ 	.byte	0x00, 0xf0, 0x11, 0x00


	//----- nvinfo : EIATTR_KPARAM_INFO
	.align		4
.L_9:
        /*0018*/ 	.byte	0x04, 0x17
        /*001a*/ 	.short	(.L_11 - .L_10)
.L_10:
        /*001c*/ 	.word	0x00000000
        /*0020*/ 	.short	0x0004
        /*0022*/ 	.short	0x001c
        /*0024*/ 	.byte	0x00, 0xf0, 0x11, 0x00


	//----- nvinfo : EIATTR_KPARAM_INFO
	.align		4
.L_11:
        /*0028*/ 	.byte	0x04, 0x17
        /*002a*/ 	.short	(.L_13 - .L_12)
.L_12:
        /*002c*/ 	.word	0x00000000
        /*0030*/ 	.short	0x0003
        /*0032*/ 	.short	0x0018
        /*0034*/ 	.byte	0x00, 0xf0, 0x11, 0x00


	//----- nvinfo : EIATTR_KPARAM_INFO
	.align		4
.L_13:
        /*0038*/ 	.byte	0x04, 0x17
        /*003a*/ 	.short	(.L_15 - .L_14)
.L_14:
        /*003c*/ 	.word	0x00000000
        /*0040*/ 	.short	0x0002
        /*0042*/ 	.short	0x0010
        /*0044*/ 	.byte	0x00, 0xf5, 0x21, 0x00


	//----- nvinfo : EIATTR_KPARAM_INFO
	.align		4
.L_15:
        /*0048*/ 	.byte	0x04, 0x17
        /*004a*/ 	.short	(.L_17 - .L_16)
.L_16:
        /*004c*/ 	.word	0x00000000
        /*0050*/ 	.short	0x0001
        /*0052*/ 	.short	0x0008
        /*0054*/ 	.byte	0x00, 0xf5, 0x21, 0x00


	//----- nvinfo : EIATTR_KPARAM_INFO
	.align		4
.L_17:
        /*0058*/ 	.byte	0x04, 0x17
        /*005a*/ 	.short	(.L_19 - .L_18)
.L_18:
        /*005c*/ 	.word	0x00000000
        /*0060*/ 	.short	0x0000
        /*0062*/ 	.short	0x0000
        /*0064*/ 	.byte	0x00, 0xf5, 0x21, 0x00


	//----- nvinfo : EIATTR_SPARSE_MMA_MASK
	.align		4
.L_19:
        /*0068*/ 	.byte	0x03, 0x50
        /*006a*/ 	.short	0x0000


	//----- nvinfo : EIATTR_MAXREG_COUNT
	.align		4
        /*006c*/ 	.byte	0x03, 0x1b
        /*006e*/ 	.short	0x00ff


	//----- nvinfo : EIATTR_NUM_BARRIERS
	.align		4
        /*0070*/ 	.byte	0x02, 0x4c
        /*0072*/ 	.byte	0x01
	.zero		1


	//----- nvinfo : EIATTR_MERCURY_ISA_VERSION
	.align		4
        /*0074*/ 	.byte	0x03, 0x5f
        /*0076*/ 	.short	0x0101


	//----- nvinfo : EIATTR_VRC_CTA_INIT_COUNT
	.align		4
        /*0078*/ 	.byte	0x02, 0x4a
	.zero		1
	.zero		1


	//----- nvinfo : EIATTR_EXIT_INSTR_OFFSETS
	.align		4
        /*007c*/ 	.byte	0x04, 0x1c
        /*007e*/ 	.short	(.L_21 - .L_20)


	//   ....[0]....
.L_20:
        /*0080*/ 	.word	0x00000f80


	//----- nvinfo : EIATTR_CBANK_PARAM_SIZE
	.align		4
.L_21:
        /*0084*/ 	.byte	0x03, 0x19
        /*0086*/ 	.short	0x0024


	//----- nvinfo : EIATTR_PARAM_CBANK
	.align		4
        /*0088*/ 	.byte	0x04, 0x0a
        /*008a*/ 	.short	(.L_23 - .L_22)
	.align		4
.L_22:
        /*008c*/ 	.word	index@(.nv.constant0._Z10cuda_sgemmILj32ELj32ELj32ELj4EEvPfS0_S0_iii)
        /*0090*/ 	.short	0x0380
        /*0092*/ 	.short	0x0024


	//----- nvinfo : EIATTR_SW_WAR
	.align		4
.L_23:
        /*0094*/ 	.byte	0x04, 0x36
        /*0096*/ 	.short	(.L_25 - .L_24)
.L_24:
        /*0098*/ 	.word	0x00000008
.L_25:


//--------------------- .nv.callgraph             --------------------------
	.section	.nv.callgraph,"",@"SHT_CUDA_CALLGRAPH"
	.align	4
	.sectionentsize	8
	.align		4
        /*0000*/ 	.word	0x00000000
	.align		4
        /*0004*/ 	.word	0xffffffff
	.align		4
        /*0008*/ 	.word	0x00000000
	.align		4
        /*000c*/ 	.word	0xfffffffe
	.align		4
        /*0010*/ 	.word	0x00000000
	.align		4
        /*0014*/ 	.word	0xfffffffd
	.align		4
        /*0018*/ 	.word	0x00000000
	.align		4
        /*001c*/ 	.word	0xfffffffc


//--------------------- .text._Z10cuda_sgemmILj32ELj32ELj32ELj4EEvPfS0_S0_iii --------------------------
	.section	.text._Z10cuda_sgemmILj32ELj32ELj32ELj4EEvPfS0_S0_iii,"ax",@progbits
	.align	128
        .global         _Z10cuda_sgemmILj32ELj32ELj32ELj4EEvPfS0_S0_iii
        .type           _Z10cuda_sgemmILj32ELj32ELj32ELj4EEvPfS0_S0_iii,@function
        .size           _Z10cuda_sgemmILj32ELj32ELj32ELj4EEvPfS0_S0_iii,(.L_x_3 - _Z10cuda_sgemmILj32ELj32ELj32ELj4EEvPfS0_S0_iii)
        .other          _Z10cuda_sgemmILj32ELj32ELj32ELj4EEvPfS0_S0_iii,@"STO_CUDA_ENTRY STV_DEFAULT"
_Z10cuda_sgemmILj32ELj32ELj32ELj4EEvPfS0_S0_iii:
.text._Z10cuda_sgemmILj32ELj32ELj32ELj4EEvPfS0_S0_iii:
[----:B------:R-:W-:Y:S08]  /*0000*/  LDC R1, c[0x0][0x37c] ;  /* 0x0000df00ff017b82 */ /* 0x000ff00000000800 */
[----:B------:R-:W0:Y:S01]  /*0010*/  LDC R0, c[0x0][0x3a0] ;  /* 0x0000e800ff007b82 */ /* 0x000e220000000800 */
[----:B------:R-:W1:Y:S01]  /*0020*/  S2R R24, SR_TID.X ;  /* 0x0000000000187919 */ /* 0x000e620000002100 */
[----:B------:R-:W2:Y:S01]  /*0030*/  LDCU.64 UR10, c[0x0][0x358] ;  /* 0x00006b00ff0a77ac */ /* 0x000ea20008000a00 */
[----:B------:R-:W-:Y:S01]  /*0040*/  HFMA2 R14, -RZ, RZ, 0, 0 ;  /* 0x00000000ff0e7431 */ /* 0x000fe200000001ff */
[----:B------:R-:W-:Y:S01]  /*0050*/  CS2R R20, SRZ ;  /* 0x0000000000147805 */ /* 0x000fe2000001ff00 */
[----:B------:R-:W3:Y:S01]  /*0060*/  S2R R3, SR_TID.Y ;  /* 0x0000000000037919 */ /* 0x000ee20000002200 */
[----:B------:R-:W-:-:S02]  /*0070*/  MOV R12, RZ ;  /* 0x000000ff000c7202 */ /* 0x000fc40000000f00 */
[----:B------:R-:W4:Y:S08]  /*0080*/  S2UR UR5, SR_CTAID.Y ;  /* 0x00000000000579c3 */ /* 0x000f300000002600 */
[----:B------:R-:W5:Y:S01]  /*0090*/  S2UR UR6, SR_CTAID.X ;  /* 0x00000000000679c3 */ /* 0x000f620000002500 */
[----:B0-----:R-:W-:Y:S01]  /*00a0*/  ISETP.GE.AND P0, PT, R0, 0x1, PT ;  /* 0x000000010000780c */ /* 0x001fe20003f06270 */
[----:B----4-:R-:W-:-:S02]  /*00b0*/  USHF.L.U32 UR5, UR5, 0x5, URZ ;  /* 0x0000000505057899 */ /* 0x010fc400080006ff */
[----:B-----5:R-:W-:-:S10]  /*00c0*/  USHF.L.U32 UR6, UR6, 0x5, URZ ;  /* 0x0000000506067899 */ /* 0x020fd400080006ff */
[----:B-123--:R-:W-:Y:S05]  /*00d0*/  @!P0 BRA `(.L_x_0) ;  /* 0x0000000c00308947 */ /* 0x00efea0003800000 */
[----:B------:R-:W0:Y:S01]  /*00e0*/  S2UR UR9, SR_CgaCtaId ;  /* 0x00000000000979c3 */ /* 0x000e220000008800 */
[----:B------:R-:W-:Y:S01]  /*00f0*/  UMOV UR8, 0x400 ;  /* 0x0000040000087882 */ /* 0x000fe20000000000 */
[----:B------:R-:W-:Y:S01]  /*0100*/  SHF.L.U32 R26, R24, 0x2, RZ ;  /* 0x00000002181a7819 */ /* 0x000fe200000006ff */
[----:B------:R-:W1:Y:S01]  /*0110*/  LDCU.128 UR12, c[0x0][0x380] ;  /* 0x00007000ff0c77ac */ /* 0x000e620008000c00 */
[----:B------:R-:W-:-:S03]  /*0120*/  MOV R21, RZ ;  /* 0x000000ff00157202 */ /* 0x000fc60000000f00 */
[----:B------:R-:W-:Y:S01]  /*0130*/  IMAD R25, R3, R0, R26 ;  /* 0x0000000003197224 */ /* 0x000fe200078e021a */
[----:B------:R-:W2:Y:S01]  /*0140*/  LDC R2, c[0x0][0x39c] ;  /* 0x0000e700ff027b82 */ /* 0x000ea20000000800 */
[----:B0-----:R-:W-:-:S06]  /*0150*/  ULEA UR4, UR9, UR8, 0x18 ;  /* 0x0000000809047291 */ /* 0x001fcc000f8ec0ff */
[C---:B------:R-:W-:Y:S01]  /*0160*/  LEA R27, R3.reuse, UR4, 0x7 ;  /* 0x00000004031b7c11 */ /* 0x040fe2000f8e38ff */
[----:B------:R-:W-:Y:S01]  /*0170*/  UMOV UR4, URZ ;  /* 0x000000ff00047c82 */ /* 0x000fe20008000000 */
[----:B-12---:R-:W-:-:S07]  /*0180*/  IMAD R26, R3, R2, R26 ;  /* 0x00000002031a7224 */ /* 0x006fce00078e021a */
.L_x_1:
[----:B------:R-:W-:Y:S01]  /*0190*/  IMAD R6, R0, UR5, RZ ;  /* 0x0000000500067c24 */ /* 0x000fe2000f8e02ff */
[----:B------:R-:W-:-:S04]  /*01a0*/  IADD3 R4, P1, PT, R26, UR6, RZ ;  /* 0x000000061a047c10 */ /* 0x000fc8000ff3e0ff */
[----:B------:R-:W-:Y:S02]  /*01b0*/  IADD3 R6, P0, PT, R6, R25, RZ ;  /* 0x0000001906067210 */ /* 0x000fe40007f1e0ff */
[----:B------:R-:W-:Y:S02]  /*01c0*/  IADD3.X R5, PT, PT, RZ, RZ, RZ, P1, !PT ;  /* 0x000000ffff057210 */ /* 0x000fe40000ffe4ff */
[----:B------:R-:W-:Y:S02]  /*01d0*/  IADD3.X R7, PT, PT, RZ, RZ, RZ, P0, !PT ;  /* 0x000000ffff077210 */ /* 0x000fe400007fe4ff */
[----:B------:R-:W-:Y:S02]  /*01e0*/  LEA R18, P0, R6, UR12, 0x2 ;  /* 0x0000000c06127c11 */ /* 0x000fe4000f8010ff */
[----:B------:R-:W-:Y:S02]  /*01f0*/  LEA R16, P1, R4, UR14, 0x2 ;  /* 0x0000000e04107c11 */ /* 0x000fe4000f8210ff */
[----:B------:R-:W-:-:S02]  /*0200*/  LEA.HI.X R19, R6, UR13, R7, 0x2, P0 ;  /* 0x0000000d06137c11 */ /* 0x000fc400080f1407 */
[----:B------:R-:W-:-:S03]  /*0210*/  LEA.HI.X R17, R4, UR15, R5, 0x2, P1 ;  /* 0x0000000f04117c11 */ /* 0x000fc600088f1405 */
[----:B------:R-:W2:Y:S04]  /*0220*/  LDG.E.128 R4, desc[UR10][R18.64] ;  /* 0x0000000a12047981 */ /* 0x000ea8000c1e1d00 */
[----:B------:R-:W3:Y:S01]  /*0230*/  LDG.E.128 R8, desc[UR10][R16.64] ;  /* 0x0000000a10087981 */ /* 0x000ee2000c1e1d00 */
[----:B------:R-:W-:Y:S01]  /*0240*/  UIADD3 UR7, UPT, UPT, UR8, 0x1000, URZ ;  /* 0x0000100008077890 */ /* 0x000fe2000fffe0ff */
[----:B------:R-:W-:Y:S01]  /*0250*/  LEA R22, R24, R27, 0x4 ;  /* 0x0000001b18167211 */ /* 0x000fe200078e20ff */
[----:B------:R-:W-:Y:S01]  /*0260*/  UIADD3 UR4, UPT, UPT, UR4, 0x20, URZ ;  /* 0x0000002004047890 */ /* 0x000fe2000fffe0ff */
[----:B------:R-:W-:Y:S01]  /*0270*/  LEA R26, R2, R26, 0x5 ;  /* 0x0000001a021a7211 */ /* 0x000fe200078e28ff */
[----:B------:R-:W-:Y:S01]  /*0280*/  ULEA UR7, UR9, UR7, 0x18 ;  /* 0x0000000709077291 */ /* 0x000fe2000f8ec0ff */
[----:B------:R-:W-:-:S03]  /*0290*/  IADD3 R25, PT, PT, R25, 0x20, RZ ;  /* 0x0000002019197810 */ /* 0x000fc60007ffe0ff */
[----:B------:R-:W-:Y:S02]  /*02a0*/  ISETP.LE.AND P0, PT, R0, UR4, PT ;  /* 0x0000000400007c0c */ /* 0x000fe4000bf03270 */
[----:B------:R-:W-:-:S04]  /*02b0*/  LEA R28, R24, UR7, 0x4 ;  /* 0x00000007181c7c11 */ /* 0x000fc8000f8e20ff */
[----:B------:R-:W-:Y:S01]  /*02c0*/  LEA R29, R3, R28, 0x7 ;  /* 0x0000001c031d7211 */ /* 0x000fe200078e38ff */
[----:B--2---:R-:W-:Y:S04]  /*02d0*/  STS.128 [R22], R4 ;  /* 0x0000000416007388 */ /* 0x004fe80000000c00 */
[----:B---3--:R-:W-:Y:S01]  /*02e0*/  STS.128 [R29], R8 ;  /* 0x000000081d007388 */ /* 0x008fe20000000c00 */
[----:B------:R-:W-:Y:S06]  /*02f0*/  BAR.SYNC.DEFER_BLOCKING 0x0 ;  /* 0x0000000000007b1d */ /* 0x000fec0000010000 */
[----:B------:R-:W-:Y:S04]  /*0300*/  LDS.128 R4, [R27] ;  /* 0x000000001b047984 */ /* 0x000fe80000000c00 */
[----:B------:R-:W0:Y:S04]  /*0310*/  LDS.128 R8, [R28] ;  /* 0x000000001c087984 */ /* 0x000e280000000c00 */
[----:B------:R-:W1:Y:S01]  /*0320*/  LDS.128 R16, [R28+0x80] ;  /* 0x000080001c107984 */ /* 0x000e620000000c00 */
[C---:B0-----:R-:W-:Y:S01]  /*0330*/  FFMA R23, R4.reuse, R8, R12 ;  /* 0x0000000804177223 */ /* 0x041fe2000000000c */
[C---:B------:R-:W-:Y:S01]  /*0340*/  FFMA R8, R4.reuse, R9, R14 ;  /* 0x0000000904087223 */ /* 0x040fe2000000000e */
[C---:B------:R-:W-:Y:S01]  /*0350*/  FFMA R9, R4.reuse, R10, R20 ;  /* 0x0000000a04097223 */ /* 0x040fe20000000014 */
[----:B------:R-:W0:Y:S01]  /*0360*/  LDS.128 R12, [R28+0x100] ;  /* 0x000100001c0c7984 */ /* 0x000e220000000c00 */
[----:B------:R-:W-:Y:S01]  /*0370*/  FFMA R20, R4, R11, R21 ;  /* 0x0000000b04147223 */ /* 0x000fe20000000015 */
[C---:B-1----:R-:W-:Y:S01]  /*0380*/  FFMA R17, R5.reuse, R17, R8 ;  /* 0x0000001105117223 */ /* 0x042fe20000000008 */
[----:B------:R-:W-:Y:S01]  /*0390*/  FFMA R23, R16, R5, R23 ;  /* 0x0000000510177223 */ /* 0x000fe20000000017 */
[C---:B------:R-:W-:Y:S01]  /*03a0*/  FFMA R21, R5.reuse, R18, R9 ;  /* 0x0000001205157223 */ /* 0x040fe20000000009 */
[----:B------:R-:W-:Y:S01]  /*03b0*/  FFMA R20, R5, R19, R20 ;  /* 0x0000001305147223 */ /* 0x000fe20000000014 */
[----:B------:R-:W1:Y:S01]  /*03c0*/  LDS.128 R8, [R28+0x180] ;  /* 0x000180001c087984 */ /* 0x000e620000000c00 */
[----:B0-----:R-:W-:Y:S01]  /*03d0*/  FFMA R5, R12, R6, R23 ;  /* 0x000000060c057223 */ /* 0x001fe20000000017 */
[C---:B------:R-:W-:Y:S01]  /*03e0*/  FFMA R4, R6.reuse, R13, R17 ;  /* 0x0000000d06047223 */ /* 0x040fe20000000011 */
[C---:B------:R-:W-:Y:S01]  /*03f0*/  FFMA R21, R6.reuse, R14, R21 ;  /* 0x0000000e06157223 */ /* 0x040fe20000000015 */
[----:B------:R-:W-:Y:S01]  /*0400*/  FFMA R20, R6, R15, R20 ;  /* 0x0000000f06147223 */ /* 0x000fe20000000014 */
[----:B------:R-:W-:Y:S01]  /*0410*/  LDS.128 R16, [R28+0x200] ;  /* 0x000200001c107984 */ /* 0x000fe20000000c00 */
[----:B-1----:R-:W-:Y:S01]  /*0420*/  FFMA R5, R8, R7, R5 ;  /* 0x0000000708057223 */ /* 0x002fe20000000005 */
[----:B------:R-:W-:-:S02]  /*0430*/  FFMA R4, R7, R9, R4 ;  /* 0x0000000907047223 */ /* 0x000fc40000000004 */
[----:B------:R-:W0:Y:S01]  /*0440*/  LDS.128 R12, [R27+0x10] ;  /* 0x000010001b0c7984 */ /* 0x000e220000000c00 */
[C---:B------:R-:W-:Y:S01]  /*0450*/  FFMA R21, R7.reuse, R10, R21 ;  /* 0x0000000a07157223 */ /* 0x040fe20000000015 */
[----:B------:R-:W-:Y:S02]  /*0460*/  FFMA R20, R7, R11, R20 ;  /* 0x0000000b07147223 */ /* 0x000fe40000000014 */
        /* <DEDUP_REMOVED lines=111> */
[----:B-1----:R-:W-:Y:S01]  /*0b60*/  FFMA R23, R16, R5, R23 ;  /* 0x0000000510177223 */ /* 0x002fe20000000017 */
[C---:B------:R-:W-:Y:S01]  /*0b70*/  FFMA R17, R5.reuse, R17, R8 ;  /* 0x0000001105117223 */ /* 0x040fe20000000008 */
        /* <DEDUP_REMOVED lines=17> */
[----:B------:R-:W-:Y:S01]  /*0c90*/  FFMA R12, R12, R19, R8 ;  /* 0x000000130c0c7223 */ /* 0x000fe20000000008 */
[----:B------:R-:W0:Y:S01]  /*0ca0*/  LDS.128 R4, [R28+0xf00] ;  /* 0x000f00001c047984 */ /* 0x000e220000000c00 */
[----:B-1----:R-:W-:Y:S01]  /*0cb0*/  FFMA R29, R20, R13, R29 ;  /* 0x0000000d141d7223 */ /* 0x002fe2000000001d */
[C---:B------:R-:W-:Y:S01]  /*0cc0*/  FFMA R17, R13.reuse, R22, R17 ;  /* 0x000000160d117223 */ /* 0x040fe20000000011 */
[C---:B------:R-:W-:Y:S01]  /*0cd0*/  FFMA R21, R13.reuse, R21, R16 ;  /* 0x000000150d157223 */ /* 0x040fe20000000010 */
[----:B------:R-:W1:Y:S01]  /*0ce0*/  LDS.128 R8, [R28+0xf80] ;  /* 0x000f80001c087984 */ /* 0x000e620000000c00 */
[----:B------:R-:W-:Y:S01]  /*0cf0*/  FFMA R12, R13, R23, R12 ;  /* 0x000000170d0c7223 */ /* 0x000fe2000000000c */
[----:B0-----:R-:W-:Y:S01]  /*0d00*/  FFMA R29, R4, R14, R29 ;  /* 0x0000000e041d7223 */ /* 0x001fe2000000001d */
[C---:B------:R-:W-:Y:S01]  /*0d10*/  FFMA R17, R14.reuse, R6, R17 ;  /* 0x000000060e117223 */ /* 0x040fe20000000011 */
[C---:B------:R-:W-:Y:S01]  /*0d20*/  FFMA R4, R14.reuse, R5, R21 ;  /* 0x000000050e047223 */ /* 0x040fe20000000015 */
[----:B------:R-:W-:Y:S01]  /*0d30*/  FFMA R6, R14, R7, R12 ;  /* 0x000000070e067223 */ /* 0x000fe2000000000c */
[----:B-1----:R-:W-:Y:S01]  /*0d40*/  FFMA R12, R8, R15, R29 ;  /* 0x0000000f080c7223 */ /* 0x002fe2000000001d */
[C---:B------:R-:W-:Y:S01]  /*0d50*/  FFMA R20, R15.reuse, R10, R17 ;  /* 0x0000000a0f147223 */ /* 0x040fe20000000011 */
[C---:B------:R-:W-:Y:S01]  /*0d60*/  FFMA R14, R15.reuse, R9, R4 ;  /* 0x000000090f0e7223 */ /* 0x040fe20000000004 */
[----:B------:R-:W-:Y:S01]  /*0d70*/  FFMA R21, R15, R11, R6 ;  /* 0x0000000b0f157223 */ /* 0x000fe20000000006 */
[----:B------:R-:W-:Y:S06]  /*0d80*/  BAR.SYNC.DEFER_BLOCKING 0x0 ;  /* 0x0000000000007b1d */ /* 0x000fec0000010000 */
[----:B------:R-:W-:Y:S05]  /*0d90*/  @!P0 BRA `(.L_x_1) ;  /* 0xfffffff000fc8947 */ /* 0x000fea000383ffff */
.L_x_0:
[----:B------:R-:W0:Y:S01]  /*0da0*/  LDCU UR4, c[0x0][0x39c] ;  /* 0x00007380ff0477ac */ /* 0x000e220008000800 */
[----:B------:R-:W-:Y:S01]  /*0db0*/  SHF.L.U32 R24, R24, 0x2, RZ ;  /* 0x0000000218187819 */ /* 0x000fe200000006ff */
[----:B------:R-:W1:Y:S01]  /*0dc0*/  LDCU.64 UR8, c[0x0][0x390] ;  /* 0x00007200ff0877ac */ /* 0x000e620008000a00 */
[----:B0-----:R-:W-:-:S03]  /*0dd0*/  UIMAD UR5, UR5, UR4, URZ ;  /* 0x00000004050572a4 */ /* 0x001fc6000f8e02ff */
[----:B------:R-:W-:Y:S01]  /*0de0*/  IMAD R24, R3, UR4, R24 ;  /* 0x0000000403187c24 */ /* 0x000fe2000f8e0218 */
[----:B------:R-:W-:-:S04]  /*0df0*/  UIADD3 UR6, UP0, UPT, UR5, UR6, URZ ;  /* 0x0000000605067290 */ /* 0x000fc8000ff1e0ff */
[C---:B------:R-:W-:Y:S01]  /*0e00*/  IADD3 R0, PT, PT, R24.reuse, 0x1, RZ ;  /* 0x0000000118007810 */ /* 0x040fe20007ffe0ff */
[----:B------:R-:W-:Y:S01]  /*0e10*/  UIADD3.X UR4, UPT, UPT, URZ, URZ, URZ, UP0, !UPT ;  /* 0x000000ffff047290 */ /* 0x000fe200087fe4ff */
[C---:B------:R-:W-:Y:S02]  /*0e20*/  IADD3 R4, PT, PT, R24.reuse, 0x2, RZ ;  /* 0x0000000218047810 */ /* 0x040fe40007ffe0ff */
[C---:B------:R-:W-:Y:S02]  /*0e30*/  IADD3 R3, P0, PT, R24.reuse, UR6, RZ ;  /* 0x0000000618037c10 */ /* 0x040fe4000ff1e0ff */
[----:B------:R-:W-:Y:S02]  /*0e40*/  IADD3 R5, PT, PT, R24, 0x3, RZ ;  /* 0x0000000318057810 */ /* 0x000fe40007ffe0ff */
[----:B------:R-:W-:Y:S02]  /*0e50*/  IADD3.X R6, PT, PT, RZ, UR4, RZ, P0, !PT ;  /* 0x00000004ff067c10 */ /* 0x000fe400087fe4ff */
[----:B-1----:R-:W-:-:S02]  /*0e60*/  LEA R2, P0, R3, UR8, 0x2 ;  /* 0x0000000803027c11 */ /* 0x002fc4000f8010ff */
[----:B------:R-:W-:Y:S02]  /*0e70*/  IADD3 R11, P2, PT, R0, UR6, RZ ;  /* 0x00000006000b7c10 */ /* 0x000fe4000ff5e0ff */
[----:B------:R-:W-:Y:S02]  /*0e80*/  LEA.HI.X R3, R3, UR9, R6, 0x2, P0 ;  /* 0x0000000903037c11 */ /* 0x000fe400080f1406 */
[----:B------:R-:W-:Y:S02]  /*0e90*/  IADD3 R7, P0, PT, R4, UR6, RZ ;  /* 0x0000000604077c10 */ /* 0x000fe4000ff1e0ff */
[----:B------:R-:W-:Y:S01]  /*0ea0*/  IADD3 R0, P1, PT, R5, UR6, RZ ;  /* 0x0000000605007c10 */ /* 0x000fe2000ff3e0ff */
[----:B------:R-:W-:Y:S01]  /*0eb0*/  STG.E desc[UR10][R2.64], R12 ;  /* 0x0000000c02007986 */ /* 0x000fe2000c10190a */
[----:B------:R-:W-:Y:S02]  /*0ec0*/  IADD3.X R16, PT, PT, RZ, UR4, RZ, P2, !PT ;  /* 0x00000004ff107c10 */ /* 0x000fe400097fe4ff */
[----:B------:R-:W-:-:S02]  /*0ed0*/  LEA R4, P2, R11, UR8, 0x2 ;  /* 0x000000080b047c11 */ /* 0x000fc4000f8410ff */
[----:B------:R-:W-:Y:S02]  /*0ee0*/  IADD3.X R10, PT, PT, RZ, UR4, RZ, P0, !PT ;  /* 0x00000004ff0a7c10 */ /* 0x000fe400087fe4ff */
[----:B------:R-:W-:Y:S02]  /*0ef0*/  LEA R6, P0, R7, UR8, 0x2 ;  /* 0x0000000807067c11 */ /* 0x000fe4000f8010ff */
[----:B------:R-:W-:Y:S02]  /*0f00*/  IADD3.X R9, PT, PT, RZ, UR4, RZ, P1, !PT ;  /* 0x00000004ff097c10 */ /* 0x000fe40008ffe4ff */
[----:B------:R-:W-:Y:S02]  /*0f10*/  LEA R8, P1, R0, UR8, 0x2 ;  /* 0x0000000800087c11 */ /* 0x000fe4000f8210ff */
[----:B------:R-:W-:Y:S02]  /*0f20*/  LEA.HI.X R5, R11, UR9, R16, 0x2, P2 ;  /* 0x000000090b057c11 */ /* 0x000fe400090f1410 */
[----:B------:R-:W-:-:S02]  /*0f30*/  LEA.HI.X R7, R7, UR9, R10, 0x2, P0 ;  /* 0x0000000907077c11 */ /* 0x000fc400080f140a */
[----:B------:R-:W-:Y:S01]  /*0f40*/  LEA.HI.X R9, R0, UR9, R9, 0x2, P1 ;  /* 0x0000000900097c11 */ /* 0x000fe200088f1409 */
[----:B------:R-:W-:Y:S04]  /*0f50*/  STG.E desc[UR10][R4.64], R14 ;  /* 0x0000000e04007986 */ /* 0x000fe8000c10190a */
[----:B------:R-:W-:Y:S04]  /*0f60*/  STG.E desc[UR10][R6.64], R20 ;  /* 0x0000001406007986 */ /* 0x000fe8000c10190a */
[----:B------:R-:W-:Y:S01]  /*0f70*/  STG.E desc[UR10][R8.64], R21 ;  /* 0x0000001508007986 */ /* 0x000fe2000c10190a */
[----:B------:R-:W-:Y:S05]  /*0f80*/  EXIT ;  /* 0x000000000000794d */ /* 0x000fea0003800000 */
.L_x_2:
[----:B------:R-:W-:-:S00]  /*0f90*/  BRA `(.L_x_2) ;  /* 0xfffffffc00fc7947 */ /* 0x000fc0000383ffff */
[----:B------:R-:W-:-:S00]  /*0fa0*/  NOP ;  /* 0x0000000000007918 */ /* 0x000fc00000000000 */
        /* <DEDUP_REMOVED lines=13> */
.L_x_3:


//--------------------- .nv.shared._Z10cuda_sgemmILj32ELj32ELj32ELj4EEvPfS0_S0_iii --------------------------
	.section	.nv.shared._Z10cuda_sgemmILj32ELj32ELj32ELj4EEvPfS0_S0_iii,"aw",@nobits
	.sectionflags	@""
	.align	4
.nv.shared._Z10cuda_sgemmILj32ELj32ELj32ELj4EEvPfS0_S0_iii:
	.zero		9216


//--------------------- .nv.shared.reserved.0     --------------------------
	.section	.nv.shared.reserved.0,"aw",@nobits
	.weak		__nv_reservedSMEM_offset_0_alias
	.size		__nv_reservedSMEM_offset_0_alias, 0, 64
	.other		__nv_reservedSMEM_offset_0_alias,@"STO_CUDA_RESERVED_SHARED STV_DEFAULT"
__nv_reservedSMEM_offset_0_alias:
	.zero		0
	.zero		64


//--------------------- .nv.constant0._Z10cuda_sgemmILj32ELj32ELj32ELj4EEvPfS0_S0_iii --------------------------
	.section	.nv.constant0._Z10cuda_sgemmILj32ELj32ELj32ELj4EEvPfS0_S0_iii,"a",@progbits
	.sectionflags	@""
	.align	4
.nv.constant0._Z10cuda_sgemmILj32ELj32ELj32ELj4EEvPfS0_S0_iii:
	.zero		932


//--------------------- SYMBOLS --------------------------

	.type		.nv.reservedSmem.offset0,@object
	.size		.nv.reservedSmem.offset0,0x4
	.type		.nv.reservedSmem.cap,@object
	.size		.nv.reservedSmem.cap,0x4
